//
// Generated by NVIDIA NVVM Compiler
//
// Compiler Build ID: CL-36424714
// Cuda compilation tools, release 13.0, V13.0.88
// Based on NVVM 20.0.0
//

.version 9.0
.target sm_100
.address_size 64

	// .globl	_Z16histogram_kernelPjS_jj
// _ZZ16histogram_kernelPjS_jjE4hist has been demoted

.visible .entry _Z16histogram_kernelPjS_jj(
	.param .u64 .ptr .align 1 _Z16histogram_kernelPjS_jj_param_0,
	.param .u64 .ptr .align 1 _Z16histogram_kernelPjS_jj_param_1,
	.param .u32 _Z16histogram_kernelPjS_jj_param_2,
	.param .u32 _Z16histogram_kernelPjS_jj_param_3
)
{
	.reg .pred 	%p<22>;
	.reg .b32 	%r<122>;
	.reg .b64 	%rd<17>;
	// demoted variable
	.shared .align 4 .b8 _ZZ16histogram_kernelPjS_jjE4hist[16384];
	ld.param.u64 	%rd6, [_Z16histogram_kernelPjS_jj_param_0];
	ld.param.u64 	%rd7, [_Z16histogram_kernelPjS_jj_param_1];
	ld.param.u32 	%r39, [_Z16histogram_kernelPjS_jj_param_2];
	ld.param.u32 	%r40, [_Z16histogram_kernelPjS_jj_param_3];
	cvta.to.global.u64 	%rd1, %rd7;
	mov.u32 	%r41, %tid.x;
	mov.u32 	%r1, %ntid.x;
	mov.u32 	%r42, %ctaid.x;
	mad.lo.s32 	%r116, %r1, %r42, %r41;
	setp.ne.s32 	%p2, %r41, 0;
	setp.eq.s32 	%p3, %r40, 0;
	or.pred  	%p1, %p2, %p3;
	@%p1 bra 	$L__BB0_13;
	add.s32 	%r44, %r40, -1;
	and.b32  	%r3, %r40, 15;
	setp.lt.u32 	%p4, %r44, 15;
	mov.b32 	%r112, 0;
	@%p4 bra 	$L__BB0_4;
	and.b32  	%r112, %r40, -16;
	mov.u32 	%r46, _ZZ16histogram_kernelPjS_jjE4hist;
	add.s32 	%r109, %r46, 32;
	neg.s32 	%r110, %r112;
$L__BB0_3:
	.pragma "nounroll";
	mov.b32 	%r47, 0;
	st.shared.u32 	[%r109+-32], %r47;
	st.shared.u32 	[%r109+-28], %r47;
	st.shared.u32 	[%r109+-24], %r47;
	st.shared.u32 	[%r109+-20], %r47;
	st.shared.u32 	[%r109+-16], %r47;
	st.shared.u32 	[%r109+-12], %r47;
	st.shared.u32 	[%r109+-8], %r47;
	st.shared.u32 	[%r109+-4], %r47;
	st.shared.u32 	[%r109], %r47;
	st.shared.u32 	[%r109+4], %r47;
	st.shared.u32 	[%r109+8], %r47;
	st.shared.u32 	[%r109+12], %r47;
	st.shared.u32 	[%r109+16], %r47;
	st.shared.u32 	[%r109+20], %r47;
	st.shared.u32 	[%r109+24], %r47;
	st.shared.u32 	[%r109+28], %r47;
	add.s32 	%r110, %r110, 16;
	add.s32 	%r109, %r109, 64;
	setp.ne.s32 	%p5, %r110, 0;
	@%p5 bra 	$L__BB0_3;
$L__BB0_4:
	setp.eq.s32 	%p6, %r3, 0;
	@%p6 bra 	$L__BB0_13;
	and.b32  	%r11, %r40, 7;
	setp.lt.u32 	%p7, %r3, 8;
	@%p7 bra 	$L__BB0_7;
	shl.b32 	%r48, %r112, 2;
	mov.u32 	%r49, _ZZ16histogram_kernelPjS_jjE4hist;
	add.s32 	%r50, %r49, %r48;
	mov.b32 	%r51, 0;
	st.shared.u32 	[%r50], %r51;
	st.shared.u32 	[%r50+4], %r51;
	st.shared.u32 	[%r50+8], %r51;
	st.shared.u32 	[%r50+12], %r51;
	st.shared.u32 	[%r50+16], %r51;
	st.shared.u32 	[%r50+20], %r51;
	st.shared.u32 	[%r50+24], %r51;
	st.shared.u32 	[%r50+28], %r51;
	add.s32 	%r112, %r112, 8;
$L__BB0_7:
	setp.eq.s32 	%p8, %r11, 0;
	@%p8 bra 	$L__BB0_13;
	and.b32  	%r14, %r40, 3;
	setp.lt.u32 	%p9, %r11, 4;
	@%p9 bra 	$L__BB0_10;
	shl.b32 	%r52, %r112, 2;
	mov.u32 	%r53, _ZZ16histogram_kernelPjS_jjE4hist;
	add.s32 	%r54, %r53, %r52;
	mov.b32 	%r55, 0;
	st.shared.u32 	[%r54], %r55;
	st.shared.u32 	[%r54+4], %r55;
	st.shared.u32 	[%r54+8], %r55;
	st.shared.u32 	[%r54+12], %r55;
	add.s32 	%r112, %r112, 4;
$L__BB0_10:
	setp.eq.s32 	%p10, %r14, 0;
	@%p10 bra 	$L__BB0_13;
	shl.b32 	%r56, %r112, 2;
	mov.u32 	%r57, _ZZ16histogram_kernelPjS_jjE4hist;
	add.s32 	%r115, %r57, %r56;
	neg.s32 	%r114, %r14;
$L__BB0_12:
	.pragma "nounroll";
	mov.b32 	%r58, 0;
	st.shared.u32 	[%r115], %r58;
	add.s32 	%r115, %r115, 4;
	add.s32 	%r114, %r114, 1;
	setp.ne.s32 	%p11, %r114, 0;
	@%p11 bra 	$L__BB0_12;
$L__BB0_13:
	bar.sync 	0;
	setp.ge.u32 	%p12, %r116, %r39;
	@%p12 bra 	$L__BB0_16;
	mov.u32 	%r59, %nctaid.x;
	mul.lo.s32 	%r23, %r1, %r59;
	cvta.to.global.u64 	%rd2, %rd6;
	mov.u32 	%r62, _ZZ16histogram_kernelPjS_jjE4hist;
$L__BB0_15:
	mul.wide.s32 	%rd8, %r116, 4;
	add.s64 	%rd9, %rd2, %rd8;
	ld.global.u32 	%r60, [%rd9];
	shl.b32 	%r61, %r60, 2;
	add.s32 	%r63, %r62, %r61;
	atom.shared.add.u32 	%r64, [%r63], 1;
	add.s32 	%r116, %r116, %r23;
	setp.lt.u32 	%p13, %r116, %r39;
	@%p13 bra 	$L__BB0_15;
$L__BB0_16:
	bar.sync 	0;
	@%p1 bra 	$L__BB0_28;
	add.s32 	%r66, %r40, -1;
	and.b32  	%r26, %r40, 7;
	setp.lt.u32 	%p14, %r66, 7;
	mov.b32 	%r120, 0;
	@%p14 bra 	$L__BB0_20;
	and.b32  	%r120, %r40, -8;
	neg.s32 	%r118, %r120;
	mov.u32 	%r68, _ZZ16histogram_kernelPjS_jjE4hist;
	add.s32 	%r117, %r68, 16;
	add.s64 	%rd16, %rd1, 16;
$L__BB0_19:
	.pragma "nounroll";
	ld.shared.u32 	%r69, [%r117+-16];
	atom.global.add.u32 	%r70, [%rd16+-16], %r69;
	ld.shared.u32 	%r71, [%r117+-12];
	atom.global.add.u32 	%r72, [%rd16+-12], %r71;
	ld.shared.u32 	%r73, [%r117+-8];
	atom.global.add.u32 	%r74, [%rd16+-8], %r73;
	ld.shared.u32 	%r75, [%r117+-4];
	atom.global.add.u32 	%r76, [%rd16+-4], %r75;
	ld.shared.u32 	%r77, [%r117];
	atom.global.add.u32 	%r78, [%rd16], %r77;
	ld.shared.u32 	%r79, [%r117+4];
	atom.global.add.u32 	%r80, [%rd16+4], %r79;
	ld.shared.u32 	%r81, [%r117+8];
	atom.global.add.u32 	%r82, [%rd16+8], %r81;
	ld.shared.u32 	%r83, [%r117+12];
	atom.global.add.u32 	%r84, [%rd16+12], %r83;
	add.s32 	%r118, %r118, 8;
	add.s64 	%rd16, %rd16, 32;
	add.s32 	%r117, %r117, 32;
	setp.ne.s32 	%p15, %r118, 0;
	@%p15 bra 	$L__BB0_19;
$L__BB0_20:
	setp.eq.s32 	%p16, %r26, 0;
	@%p16 bra 	$L__BB0_28;
	and.b32  	%r34, %r40, 3;
	setp.lt.u32 	%p17, %r26, 4;
	@%p17 bra 	$L__BB0_23;
	mul.wide.u32 	%rd10, %r120, 4;
	add.s64 	%rd11, %rd1, %rd10;
	shl.b32 	%r85, %r120, 2;
	mov.u32 	%r86, _ZZ16histogram_kernelPjS_jjE4hist;
	add.s32 	%r87, %r86, %r85;
	ld.shared.u32 	%r88, [%r87];
	atom.global.add.u32 	%r89, [%rd11], %r88;
	ld.shared.u32 	%r90, [%r87+4];
	atom.global.add.u32 	%r91, [%rd11+4], %r90;
	ld.shared.u32 	%r92, [%r87+8];
	atom.global.add.u32 	%r93, [%rd11+8], %r92;
	ld.shared.u32 	%r94, [%r87+12];
	atom.global.add.u32 	%r95, [%rd11+12], %r94;
	add.s32 	%r120, %r120, 4;
$L__BB0_23:
	setp.eq.s32 	%p18, %r34, 0;
	@%p18 bra 	$L__BB0_28;
	setp.eq.s32 	%p19, %r34, 1;
	@%p19 bra 	$L__BB0_26;
	mul.wide.u32 	%rd12, %r120, 4;
	add.s64 	%rd13, %rd1, %rd12;
	shl.b32 	%r96, %r120, 2;
	mov.u32 	%r97, _ZZ16histogram_kernelPjS_jjE4hist;
	add.s32 	%r98, %r97, %r96;
	ld.shared.u32 	%r99, [%r98];
	atom.global.add.u32 	%r100, [%rd13], %r99;
	ld.shared.u32 	%r101, [%r98+4];
	atom.global.add.u32 	%r102, [%rd13+4], %r101;
	add.s32 	%r120, %r120, 2;
$L__BB0_26:
	and.b32  	%r103, %r40, 1;
	setp.eq.b32 	%p20, %r103, 1;
	not.pred 	%p21, %p20;
	@%p21 bra 	$L__BB0_28;
	mul.wide.u32 	%rd14, %r120, 4;
	add.s64 	%rd15, %rd1, %rd14;
	shl.b32 	%r104, %r120, 2;
	mov.u32 	%r105, _ZZ16histogram_kernelPjS_jjE4hist;
	add.s32 	%r106, %r105, %r104;
	ld.shared.u32 	%r107, [%r106];
	atom.global.add.u32 	%r108, [%rd15], %r107;
$L__BB0_28:
	ret;

}
	// .globl	_Z14convert_kernelPjj
.visible .entry _Z14convert_kernelPjj(
	.param .u64 .ptr .align 1 _Z14convert_kernelPjj_param_0,
	.param .u32 _Z14convert_kernelPjj_param_1
)
{
	.reg .pred 	%p<2>;
	.reg .b32 	%r<8>;
	.reg .b64 	%rd<5>;

	ld.param.u64 	%rd1, [_Z14convert_kernelPjj_param_0];
	ld.param.u32 	%r2, [_Z14convert_kernelPjj_param_1];
	mov.u32 	%r3, %tid.x;
	mov.u32 	%r4, %ntid.x;
	mov.u32 	%r5, %ctaid.x;
	mad.lo.s32 	%r1, %r4, %r5, %r3;
	setp.ge.u32 	%p1, %r1, %r2;
	@%p1 bra 	$L__BB1_2;
	cvta.to.global.u64 	%rd2, %rd1;
	mul.wide.s32 	%rd3, %r1, 4;
	add.s64 	%rd4, %rd2, %rd3;
	ld.global.u32 	%r6, [%rd4];
	min.u32 	%r7, %r6, 127;
	st.global.u32 	[%rd4], %r7;
$L__BB1_2:
	ret;

}


// ===== COMPILED SASS (sm_100) =====

	.target	sm_100

	.elftype	@"ET_EXEC"


//--------------------- .note.nv.tkinfo           --------------------------
	.section	.note.nv.tkinfo,"",@"SHT_NOTE"
	.sectionflags	@"SHF_NOTE_NV_TKINFO"
	.tkinfo
        /*0018*/ 	.word	0x00000002
        /*0030*/ 	.string	""
        /*0030*/ 	.string	"ptxas"
        /*0030*/ 	.string	"Cuda compilation tools, release 13.0, V13.0.88"
        /*0030*/ 	.string	"Build cuda_13.0.r13.0/compiler.36424714_0"
        /*0030*/ 	.string	"-arch sm_100 -m 64 "



//--------------------- .note.nv.cuinfo           --------------------------
	.section	.note.nv.cuinfo,"",@"SHT_NOTE"
	.sectionflags	@"SHF_NOTE_NV_CUINFO"
        /*0018*/ 	.short	0x0002
        /*001a*/ 	.short	0x0064
        /*001c*/ 	.short	0x0082
	.zero		2


//--------------------- .nv.info                  --------------------------
	.section	.nv.info,"",@"SHT_CUDA_INFO"
	.align	4


	//----- nvinfo : EIATTR_REGCOUNT
	.align		4
        /*0000*/ 	.byte	0x04, 0x2f
        /*0002*/ 	.short	(.L_1 - .L_0)
	.align		4
.L_0:
        /*0004*/ 	.word	index@(_Z16histogram_kernelPjS_jj)
        /*0008*/ 	.word	0x0000001a


	//----- nvinfo : EIATTR_FRAME_SIZE
	.align		4
.L_1:
        /*000c*/ 	.byte	0x04, 0x11
        /*000e*/ 	.short	(.L_3 - .L_2)
	.align		4
.L_2:
        /*0010*/ 	.word	index@(_Z16histogram_kernelPjS_jj)
        /*0014*/ 	.word	0x00000000


	//----- nvinfo : EIATTR_REGCOUNT
	.align		4
.L_3:
        /*0018*/ 	.byte	0x04, 0x2f
        /*001a*/ 	.short	(.L_5 - .L_4)
	.align		4
.L_4:
        /*001c*/ 	.word	index@(_Z14convert_kernelPjj)
        /*0020*/ 	.word	0x00000008


	//----- nvinfo : EIATTR_FRAME_SIZE
	.align		4
.L_5:
        /*0024*/ 	.byte	0x04, 0x11
        /*0026*/ 	.short	(.L_7 - .L_6)
	.align		4
.L_6:
        /*0028*/ 	.word	index@(_Z14convert_kernelPjj)
        /*002c*/ 	.word	0x00000000


	//----- nvinfo : EIATTR_MIN_STACK_SIZE
	.align		4
.L_7:
        /*0030*/ 	.byte	0x04, 0x12
        /*0032*/ 	.short	(.L_9 - .L_8)
	.align		4
.L_8:
        /*0034*/ 	.word	index@(_Z14convert_kernelPjj)
        /*0038*/ 	.word	0x00000000


	//----- nvinfo : EIATTR_MIN_STACK_SIZE
	.align		4
.L_9:
        /*003c*/ 	.byte	0x04, 0x12
        /*003e*/ 	.short	(.L_11 - .L_10)
	.align		4
.L_10:
        /*0040*/ 	.word	index@(_Z16histogram_kernelPjS_jj)
        /*0044*/ 	.word	0x00000000
.L_11:


//--------------------- .nv.compat                --------------------------
	.section	.nv.compat,"",@"SHT_CUDA_COMPAT_INFO"
	.align	4
        /*0000*/ 	.byte	0x02, 0x09, 0x00, 0x00, 0x02, 0x02, 0x01, 0x00, 0x02, 0x05, 0x05, 0x00, 0x03, 0x07, 0x01, 0x01
        /*0010*/ 	.byte	0x02, 0x03, 0x00, 0x00, 0x02, 0x06, 0x01, 0x00, 0x04, 0x0b, 0x08, 0x00, 0x09, 0x00, 0x00, 0x00
        /*0020*/ 	.byte	0x00, 0x00, 0x00, 0x00


//--------------------- .nv.info._Z14convert_kernelPjj --------------------------
	.section	.nv.info._Z14convert_kernelPjj,"",@"SHT_CUDA_INFO"
	.sectionflags	@""
	.align	4


	//----- nvinfo : EIATTR_CUDA_API_VERSION
	.align		4
        /*0000*/ 	.byte	0x04, 0x37
        /*0002*/ 	.short	(.L_13 - .L_12)
.L_12:
        /*0004*/ 	.word	0x00000082


	//----- nvinfo : EIATTR_KPARAM_INFO
	.align		4
.L_13:
        /*0008*/ 	.byte	0x04, 0x17
        /*000a*/ 	.short	(.L_15 - .L_14)
.L_14:
        /*000c*/ 	.word	0x00000000
        /*0010*/ 	.short	0x0001
        /*0012*/ 	.short	0x0008
        /*0014*/ 	.byte	0x00, 0xf0, 0x11, 0x00


	//----- nvinfo : EIATTR_KPARAM_INFO
	.align		4
.L_15:
        /*0018*/ 	.byte	0x04, 0x17
        /*001a*/ 	.short	(.L_17 - .L_16)
.L_16:
        /*001c*/ 	.word	0x00000000
        /*0020*/ 	.short	0x0000
        /*0022*/ 	.short	0x0000
        /*0024*/ 	.byte	0x00, 0xf5, 0x21, 0x00


	//----- nvinfo : EIATTR_SPARSE_MMA_MASK
	.align		4
.L_17:
        /*0028*/ 	.byte	0x03, 0x50
        /*002a*/ 	.short	0x0000


	//----- nvinfo : EIATTR_MAXREG_COUNT
	.align		4
        /*002c*/ 	.byte	0x03, 0x1b
        /*002e*/ 	.short	0x00ff


	//----- nvinfo : EIATTR_MERCURY_ISA_VERSION
	.align		4
        /*0030*/ 	.byte	0x03, 0x5f
        /*0032*/ 	.short	0x0101


	//----- nvinfo : EIATTR_VRC_CTA_INIT_COUNT
	.align		4
        /*0034*/ 	.byte	0x02, 0x4a
	.zero		1
	.zero		1


	//----- nvinfo : EIATTR_EXIT_INSTR_OFFSETS
	.align		4
        /*0038*/ 	.byte	0x04, 0x1c
        /*003a*/ 	.short	(.L_19 - .L_18)


	//   ....[0]....
.L_18:
        /*003c*/ 	.word	0x00000070


	//   ....[1]....
        /*0040*/ 	.word	0x000000e0


	//----- nvinfo : EIATTR_CBANK_PARAM_SIZE
	.align		4
.L_19:
        /*0044*/ 	.byte	0x03, 0x19
        /*0046*/ 	.short	0x000c


	//----- nvinfo : EIATTR_PARAM_CBANK
	.align		4
        /*0048*/ 	.byte	0x04, 0x0a
        /*004a*/ 	.short	(.L_21 - .L_20)
	.align		4
.L_20:
        /*004c*/ 	.word	index@(.nv.constant0._Z14convert_kernelPjj)
        /*0050*/ 	.short	0x0380
        /*0052*/ 	.short	0x000c


	//----- nvinfo : EIATTR_SW_WAR
	.align		4
.L_21:
        /*0054*/ 	.byte	0x04, 0x36
        /*0056*/ 	.short	(.L_23 - .L_22)
.L_22:
        /*0058*/ 	.word	0x00000008
.L_23:


//--------------------- .nv.info._Z16histogram_kernelPjS_jj --------------------------
	.section	.nv.info._Z16histogram_kernelPjS_jj,"",@"SHT_CUDA_INFO"
	.sectionflags	@""
	.align	4


	//----- nvinfo : EIATTR_CUDA_API_VERSION
	.align		4
        /*0000*/ 	.byte	0x04, 0x37
        /*0002*/ 	.short	(.L_25 - .L_24)
.L_24:
        /*0004*/ 	.word	0x00000082


	//----- nvinfo : EIATTR_KPARAM_INFO
	.align		4
.L_25:
        /*0008*/ 	.byte	0x04, 0x17
        /*000a*/ 	.short	(.L_27 - .L_26)
.L_26:
        /*000c*/ 	.word	0x00000000
        /*0010*/ 	.short	0x0003
        /*0012*/ 	.short	0x0014
        /*0014*/ 	.byte	0x00, 0xf0, 0x11, 0x00


	//----- nvinfo : EIATTR_KPARAM_INFO
	.align		4
.L_27:
        /*0018*/ 	.byte	0x04, 0x17
        /*001a*/ 	.short	(.L_29 - .L_28)
.L_28:
        /*001c*/ 	.word	0x00000000
        /*0020*/ 	.short	0x0002
        /*0022*/ 	.short	0x0010
        /*0024*/ 	.byte	0x00, 0xf0, 0x11, 0x00


	//----- nvinfo : EIATTR_KPARAM_INFO
	.align		4
.L_29:
        /*0028*/ 	.byte	0x04, 0x17
        /*002a*/ 	.short	(.L_31 - .L_30)
.L_30:
        /*002c*/ 	.word	0x00000000
        /*0030*/ 	.short	0x0001
        /*0032*/ 	.short	0x0008
        /*0034*/ 	.byte	0x00, 0xf5, 0x21, 0x00


	//----- nvinfo : EIATTR_KPARAM_INFO
	.align		4
.L_31:
        /*0038*/ 	.byte	0x04, 0x17
        /*003a*/ 	.short	(.L_33 - .L_32)
.L_32:
        /*003c*/ 	.word	0x00000000
        /*0040*/ 	.short	0x0000
        /*0042*/ 	.short	0x0000
        /*0044*/ 	.byte	0x00, 0xf5, 0x21, 0x00


	//----- nvinfo : EIATTR_SPARSE_MMA_MASK
	.align		4
.L_33:
        /*0048*/ 	.byte	0x03, 0x50
        /*004a*/ 	.short	0x0000


	//----- nvinfo : EIATTR_MAXREG_COUNT
	.align		4
        /*004c*/ 	.byte	0x03, 0x1b
        /*004e*/ 	.short	0x00ff


	//----- nvinfo : EIATTR_NUM_BARRIERS
	.align		4
        /*0050*/ 	.byte	0x02, 0x4c
        /*0052*/ 	.byte	0x01
	.zero		1


	//----- nvinfo : EIATTR_MERCURY_ISA_VERSION
	.align		4
        /*0054*/ 	.byte	0x03, 0x5f
        /*0056*/ 	.short	0x0101


	//----- nvinfo : EIATTR_INT_WARP_WIDE_INSTR_OFFSETS
	.align		4
        /*0058*/ 	.byte	0x04, 0x31
        /*005a*/ 	.short	(.L_35 - .L_34)


	//   ....[0]....
.L_34:
        /*005c*/ 	.word	0x00000670


	//   ....[1]....
        /*0060*/ 	.word	0x000008c0


	//   ....[2]....
        /*0064*/ 	.word	0x00000a80


	//   ....[3]....
        /*0068*/ 	.word	0x00000ba0


	//----- nvinfo : EIATTR_VRC_CTA_INIT_COUNT
	.align		4
.L_35:
        /*006c*/ 	.byte	0x02, 0x4a
	.zero		1
	.zero		1


	//----- nvinfo : EIATTR_EXIT_INSTR_OFFSETS
	.align		4
        /*0070*/ 	.byte	0x04, 0x1c
        /*0072*/ 	.short	(.L_37 - .L_36)


	//   ....[0]....
.L_36:
        /*0074*/ 	.word	0x00000550


	//   ....[1]....
        /*0078*/ 	.word	0x00000850


	//   ....[2]....
        /*007c*/ 	.word	0x00000a00


	//   ....[3]....
        /*0080*/ 	.word	0x00000b60


	//   ....[4]....
        /*0084*/ 	.word	0x00000c50


	//----- nvinfo : EIATTR_CRS_STACK_SIZE
	.align		4
.L_37:
        /*0088*/ 	.byte	0x04, 0x1e
        /*008a*/ 	.short	(.L_39 - .L_38)
.L_38:
        /*008c*/ 	.word	0x00000000


	//----- nvinfo : EIATTR_CBANK_PARAM_SIZE
	.align		4
.L_39:
        /*0090*/ 	.byte	0x03, 0x19
        /*0092*/ 	.short	0x0018


	//----- nvinfo : EIATTR_PARAM_CBANK
	.align		4
        /*0094*/ 	.byte	0x04, 0x0a
        /*0096*/ 	.short	(.L_41 - .L_40)
	.align		4
.L_40:
        /*0098*/ 	.word	index@(.nv.constant0._Z16histogram_kernelPjS_jj)
        /*009c*/ 	.short	0x0380
        /*009e*/ 	.short	0x0018


	//----- nvinfo : EIATTR_SW_WAR
	.align		4
.L_41:
        /*00a0*/ 	.byte	0x04, 0x36
        /*00a2*/ 	.short	(.L_43 - .L_42)
.L_42:
        /*00a4*/ 	.word	0x00000008
.L_43:


//--------------------- .nv.callgraph             --------------------------
	.section	.nv.callgraph,"",@"SHT_CUDA_CALLGRAPH"
	.align	4
	.sectionentsize	8
	.align		4
        /*0000*/ 	.word	0x00000000
	.align		4
        /*0004*/ 	.word	0xffffffff
	.align		4
        /*0008*/ 	.word	0x00000000
	.align		4
        /*000c*/ 	.word	0xfffffffe
	.align		4
        /*0010*/ 	.word	0x00000000
	.align		4
        /*0014*/ 	.word	0xfffffffd
	.align		4
        /*0018*/ 	.word	0x00000000
	.align		4
        /*001c*/ 	.word	0xfffffffc


//--------------------- .text._Z14convert_kernelPjj --------------------------
	.section	.text._Z14convert_kernelPjj,"ax",@progbits
	.align	128
        .global         _Z14convert_kernelPjj
        .type           _Z14convert_kernelPjj,@function
        .size           _Z14convert_kernelPjj,(.L_x_15 - _Z14convert_kernelPjj)
        .other          _Z14convert_kernelPjj,@"STO_CUDA_ENTRY STV_DEFAULT"
_Z14convert_kernelPjj:
.text._Z14convert_kernelPjj:
[----:B------:R-:W-:Y:S01]  /*0000*/  LDC R1, c[0x0][0x37c] ;  /* 0x0000df00ff017b82 */ /* 0x000fe20000000800 */
[----:B------:R-:W0:Y:S01]  /*0010*/  S2R R5, SR_TID.X ;  /* 0x0000000000057919 */ /* 0x000e220000002100 */
[----:B------:R-:W0:Y:S01]  /*0020*/  LDCU UR4, c[0x0][0x360] ;  /* 0x00006c00ff0477ac */ /* 0x000e220008000800 */
[----:B------:R-:W0:Y:S01]  /*0030*/  S2R R0, SR_CTAID.X ;  /* 0x0000000000007919 */ /* 0x000e220000002500 */
[----:B------:R-:W1:Y:S01]  /*0040*/  LDCU UR5, c[0x0][0x388] ;  /* 0x00007100ff0577ac */ /* 0x000e620008000800 */
[----:B0-----:R-:W-:-:S05]  /*0050*/  IMAD R5, R0, UR4, R5 ;  /* 0x0000000400057c24 */ /* 0x001fca000f8e0205 */
[----:B-1----:R-:W-:-:S13]  /*0060*/  ISETP.GE.U32.AND P0, PT, R5, UR5, PT ;  /* 0x0000000505007c0c */ /* 0x002fda000bf06070 */
[----:B------:R-:W-:Y:S05]  /*0070*/  @P0 EXIT ;  /* 0x000000000000094d */ /* 0x000fea0003800000 */
[----:B------:R-:W0:Y:S01]  /*0080*/  LDC.64 R2, c[0x0][0x380] ;  /* 0x0000e000ff027b82 */ /* 0x000e220000000a00 */
[----:B------:R-:W1:Y:S01]  /*0090*/  LDCU.64 UR4, c[0x0][0x358] ;  /* 0x00006b00ff0477ac */ /* 0x000e620008000a00 */
[----:B0-----:R-:W-:-:S05]  /*00a0*/  IMAD.WIDE R2, R5, 0x4, R2 ;  /* 0x0000000405027825 */ /* 0x001fca00078e0202 */
[----:B-1----:R-:W2:Y:S02]  /*00b0*/  LDG.E R0, desc[UR4][R2.64] ;  /* 0x0000000402007981 */ /* 0x002ea4000c1e1900 */
[----:B--2---:R-:W-:-:S05]  /*00c0*/  VIMNMX.U32 R5, PT, PT, R0, 0x7f, PT ;  /* 0x0000007f00057848 */ /* 0x004fca0003fe0000 */
[----:B------:R-:W-:Y:S01]  /*00d0*/  STG.E desc[UR4][R2.64], R5 ;  /* 0x0000000502007986 */ /* 0x000fe2000c101904 */
[----:B------:R-:W-:Y:S05]  /*00e0*/  EXIT ;  /* 0x000000000000794d */ /* 0x000fea0003800000 */
.L_x_0:
[----:B------:R-:W-:-:S00]  /*00f0*/  BRA `(.L_x_0) ;  /* 0xfffffffc00fc7947 */ /* 0x000fc0000383ffff */
[----:B------:R-:W-:-:S00]  /*0100*/  NOP ;  /* 0x0000000000007918 */ /* 0x000fc00000000000 */
[----:B------:R-:W-:-:S00]  /*0110*/  NOP ;  /* 0x0000000000007918 */ /* 0x000fc00000000000 */
[----:B------:R-:W-:-:S00]  /*0120*/  NOP ;  /* 0x0000000000007918 */ /* 0x000fc00000000000 */
[----:B------:R-:W-:-:S00]  /*0130*/  NOP ;  /* 0x0000000000007918 */ /* 0x000fc00000000000 */
[----:B------:R-:W-:-:S00]  /*0140*/  NOP ;  /* 0x0000000000007918 */ /* 0x000fc00000000000 */
[----:B------:R-:W-:-:S00]  /*0150*/  NOP ;  /* 0x0000000000007918 */ /* 0x000fc00000000000 */
[----:B------:R-:W-:-:S00]  /*0160*/  NOP ;  /* 0x0000000000007918 */ /* 0x000fc00000000000 */
[----:B------:R-:W-:-:S00]  /*0170*/  NOP ;  /* 0x0000000000007918 */ /* 0x000fc00000000000 */
.L_x_15:


//--------------------- .text._Z16histogram_kernelPjS_jj --------------------------
	.section	.text._Z16histogram_kernelPjS_jj,"ax",@progbits
	.align	128
        .global         _Z16histogram_kernelPjS_jj
        .type           _Z16histogram_kernelPjS_jj,@function
        .size           _Z16histogram_kernelPjS_jj,(.L_x_16 - _Z16histogram_kernelPjS_jj)
        .other          _Z16histogram_kernelPjS_jj,@"STO_CUDA_ENTRY STV_DEFAULT"
_Z16histogram_kernelPjS_jj:
.text._Z16histogram_kernelPjS_jj:
[----:B------:R-:W-:Y:S01]  /*0000*/  LDC R1, c[0x0][0x37c] ;  /* 0x0000df00ff017b82 */ /* 0x000fe20000000800 */
[----:B------:R-:W0:Y:S07]  /*0010*/  S2R R2, SR_TID.X ;  /* 0x0000000000027919 */ /* 0x000e2e0000002100 */
[----:B------:R-:W1:Y:S01]  /*0020*/  LDC R0, c[0x0][0x394] ;  /* 0x0000e500ff007b82 */ /* 0x000e620000000800 */
[----:B------:R-:W2:Y:S01]  /*0030*/  LDCU UR6, c[0x0][0x360] ;  /* 0x00006c00ff0677ac */ /* 0x000ea20008000800 */
[----:B------:R-:W-:Y:S01]  /*0040*/  BSSY.RECONVERGENT B0, `(.L_x_1) ;  /* 0x000003b000007945 */ /* 0x000fe20003800200 */
[----:B------:R-:W2:Y:S01]  /*0050*/  S2R R3, SR_CTAID.X ;  /* 0x0000000000037919 */ /* 0x000ea20000002500 */
[C---:B-1----:R-:W-:Y:S01]  /*0060*/  ISETP.NE.AND P0, PT, R0.reuse, RZ, PT ;  /* 0x000000ff0000720c */ /* 0x042fe20003f05270 */
[----:B------:R-:W-:-:S03]  /*0070*/  VIADD R10, R0, 0xffffffff ;  /* 0xffffffff000a7836 */ /* 0x000fc60000000000 */
[----:B0-----:R-:W-:Y:S01]  /*0080*/  ISETP.NE.OR P0, PT, R2, RZ, !P0 ;  /* 0x000000ff0200720c */ /* 0x001fe20004705670 */
[----:B--2---:R-:W-:-:S12]  /*0090*/  IMAD R2, R3, UR6, R2 ;  /* 0x0000000603027c24 */ /* 0x004fd8000f8e0202 */
[----:B------:R-:W-:Y:S05]  /*00a0*/  @P0 BRA `(.L_x_2) ;  /* 0x0000000000d00947 */ /* 0x000fea0003800000 */
[----:B------:R-:W-:Y:S01]  /*00b0*/  ISETP.GE.U32.AND P2, PT, R10, 0xf, PT ;  /* 0x0000000f0a00780c */ /* 0x000fe20003f46070 */
[----:B------:R-:W-:Y:S01]  /*00c0*/  IMAD.MOV.U32 R3, RZ, RZ, RZ ;  /* 0x000000ffff037224 */ /* 0x000fe200078e00ff */
[----:B------:R-:W-:-:S04]  /*00d0*/  LOP3.LUT R4, R0, 0xf, RZ, 0xc0, !PT ;  /* 0x0000000f00047812 */ /* 0x000fc800078ec0ff */
[----:B------:R-:W-:-:S07]  /*00e0*/  ISETP.NE.AND P1, PT, R4, RZ, PT ;  /* 0x000000ff0400720c */ /* 0x000fce0003f25270 */
[----:B------:R-:W-:Y:S06]  /*00f0*/  @!P2 BRA `(.L_x_3) ;  /* 0x000000000038a947 */ /* 0x000fec0003800000 */
[----:B------:R-:W0:Y:S01]  /*0100*/  S2UR UR5, SR_CgaCtaId ;  /* 0x00000000000579c3 */ /* 0x000e220000008800 */
[----:B------:R-:W-:Y:S01]  /*0110*/  LOP3.LUT R3, R0, 0xfffffff0, RZ, 0xc0, !PT ;  /* 0xfffffff000037812 */ /* 0x000fe200078ec0ff */
[----:B------:R-:W-:-:S04]  /*0120*/  UMOV UR4, 0x400 ;  /* 0x0000040000047882 */ /* 0x000fc80000000000 */
[----:B------:R-:W-:Y:S01]  /*0130*/  IMAD.MOV R5, RZ, RZ, -R3 ;  /* 0x000000ffff057224 */ /* 0x000fe200078e0a03 */
[----:B0-----:R-:W-:-:S04]  /*0140*/  ULEA UR4, UR5, UR4, 0x18 ;  /* 0x0000000405047291 */ /* 0x001fc8000f8ec0ff */
[----:B------:R-:W-:-:S12]  /*0150*/  UIADD3 UR4, UPT, UPT, UR4, 0x20, URZ ;  /* 0x0000002004047890 */ /* 0x000fd8000fffe0ff */
.L_x_4:
[----:B------:R-:W-:Y:S01]  /*0160*/  VIADD R5, R5, 0x10 ;  /* 0x0000001005057836 */ /* 0x000fe20000000000 */
[----:B------:R-:W-:Y:S04]  /*0170*/  STS.128 [UR4+-0x20], RZ ;  /* 0xffffe0ffff007988 */ /* 0x000fe80008000c04 */
[----:B------:R-:W-:Y:S01]  /*0180*/  ISETP.NE.AND P2, PT, R5, RZ, PT ;  /* 0x000000ff0500720c */ /* 0x000fe20003f45270 */
[----:B------:R-:W-:Y:S04]  /*0190*/  STS.128 [UR4+-0x10], RZ ;  /* 0xfffff0ffff007988 */ /* 0x000fe80008000c04 */
[----:B------:R-:W-:Y:S04]  /*01a0*/  STS.128 [UR4], RZ ;  /* 0x000000ffff007988 */ /* 0x000fe80008000c04 */
[----:B------:R-:W-:Y:S01]  /*01b0*/  STS.128 [UR4+0x10], RZ ;  /* 0x000010ffff007988 */ /* 0x000fe20008000c04 */
[----:B------:R-:W-:-:S03]  /*01c0*/  UIADD3 UR4, UPT, UPT, UR4, 0x40, URZ ;  /* 0x0000004004047890 */ /* 0x000fc6000fffe0ff */
[----:B------:R-:W-:Y:S09]  /*01d0*/  @P2 BRA `(.L_x_4) ;  /* 0xfffffffc00e02947 */ /* 0x000ff2000383ffff */
.L_x_3:
[----:B------:R-:W-:Y:S05]  /*01e0*/  @!P1 BRA `(.L_x_2) ;  /* 0x0000000000809947 */ /* 0x000fea0003800000 */
[----:B------:R-:W-:Y:S02]  /*01f0*/  ISETP.GE.U32.AND P1, PT, R4, 0x8, PT ;  /* 0x000000080400780c */ /* 0x000fe40003f26070 */
[----:B------:R-:W-:-:S04]  /*0200*/  LOP3.LUT R6, R0, 0x7, RZ, 0xc0, !PT ;  /* 0x0000000700067812 */ /* 0x000fc800078ec0ff */
[----:B------:R-:W-:-:S07]  /*0210*/  ISETP.NE.AND P2, PT, R6, RZ, PT ;  /* 0x000000ff0600720c */ /* 0x000fce0003f45270 */
[----:B------:R-:W-:Y:S06]  /*0220*/  @!P1 BRA `(.L_x_5) ;  /* 0x00000000001c9947 */ /* 0x000fec0003800000 */
[----:B------:R-:W0:Y:S01]  /*0230*/  S2R R5, SR_CgaCtaId ;  /* 0x0000000000057919 */ /* 0x000e220000008800 */
[----:B------:R-:W-:-:S04]  /*0240*/  MOV R4, 0x400 ;  /* 0x0000040000047802 */ /* 0x000fc80000000f00 */
[----:B0-----:R-:W-:-:S05]  /*0250*/  LEA R4, R5, R4, 0x18 ;  /* 0x0000000405047211 */ /* 0x001fca00078ec0ff */
[C---:B------:R-:W-:Y:S02]  /*0260*/  IMAD R4, R3.reuse, 0x4, R4 ;  /* 0x0000000403047824 */ /* 0x040fe400078e0204 */
[----:B------:R-:W-:-:S03]  /*0270*/  VIADD R3, R3, 0x8 ;  /* 0x0000000803037836 */ /* 0x000fc60000000000 */
[----:B------:R0:W-:Y:S04]  /*0280*/  STS.128 [R4], RZ ;  /* 0x000000ff04007388 */ /* 0x0001e80000000c00 */
[----:B------:R0:W-:Y:S02]  /*0290*/  STS.128 [R4+0x10], RZ ;  /* 0x000010ff04007388 */ /* 0x0001e40000000c00 */
.L_x_5:
[----:B------:R-:W-:Y:S05]  /*02a0*/  @!P2 BRA `(.L_x_2) ;  /* 0x000000000050a947 */ /* 0x000fea0003800000 */
[----:B------:R-:W-:-:S13]  /*02b0*/  ISETP.GE.U32.AND P1, PT, R6, 0x4, PT ;  /* 0x000000040600780c */ /* 0x000fda0003f26070 */
[----:B------:R-:W1:Y:S01]  /*02c0*/  @P1 S2R R5, SR_CgaCtaId ;  /* 0x0000000000051919 */ /* 0x000e620000008800 */
[----:B0-----:R-:W-:-:S04]  /*02d0*/  @P1 MOV R4, 0x400 ;  /* 0x0000040000041802 */ /* 0x001fc80000000f00 */
[----:B-1----:R-:W-:-:S05]  /*02e0*/  @P1 LEA R4, R5, R4, 0x18 ;  /* 0x0000000405041211 */ /* 0x002fca00078ec0ff */
[C---:B------:R-:W-:Y:S01]  /*02f0*/  @P1 IMAD R5, R3.reuse, 0x4, R4 ;  /* 0x0000000403051824 */ /* 0x040fe200078e0204 */
[----:B------:R-:W-:Y:S01]  /*0300*/  LOP3.LUT R4, R0, 0x3, RZ, 0xc0, !PT ;  /* 0x0000000300047812 */ /* 0x000fe200078ec0ff */
[----:B------:R-:W-:-:S03]  /*0310*/  @P1 VIADD R3, R3, 0x4 ;  /* 0x0000000403031836 */ /* 0x000fc60000000000 */
[----:B------:R1:W-:Y:S01]  /*0320*/  @P1 STS.128 [R5], RZ ;  /* 0x000000ff05001388 */ /* 0x0003e20000000c00 */
[----:B------:R-:W-:-:S13]  /*0330*/  ISETP.NE.AND P2, PT, R4, RZ, PT ;  /* 0x000000ff0400720c */ /* 0x000fda0003f45270 */
[----:B-1----:R-:W-:Y:S05]  /*0340*/  @!P2 BRA `(.L_x_2) ;  /* 0x000000000028a947 */ /* 0x002fea0003800000 */
[----:B------:R-:W0:Y:S01]  /*0350*/  S2R R6, SR_CgaCtaId ;  /* 0x0000000000067919 */ /* 0x000e220000008800 */
[----:B------:R-:W-:Y:S01]  /*0360*/  MOV R5, 0x400 ;  /* 0x0000040000057802 */ /* 0x000fe20000000f00 */
[----:B------:R-:W-:-:S03]  /*0370*/  IMAD.MOV R4, RZ, RZ, -R4 ;  /* 0x000000ffff047224 */ /* 0x000fc600078e0a04 */
[----:B0-----:R-:W-:-:S05]  /*0380*/  LEA R6, R6, R5, 0x18 ;  /* 0x0000000506067211 */ /* 0x001fca00078ec0ff */
[----:B------:R-:W-:-:S07]  /*0390*/  IMAD R3, R3, 0x4, R6 ;  /* 0x0000000403037824 */ /* 0x000fce00078e0206 */
.L_x_6:
[----:B------:R-:W-:Y:S01]  /*03a0*/  VIADD R4, R4, 0x1 ;  /* 0x0000000104047836 */ /* 0x000fe20000000000 */
[----:B------:R0:W-:Y:S04]  /*03b0*/  STS [R3], RZ ;  /* 0x000000ff03007388 */ /* 0x0001e80000000800 */
[----:B------:R-:W-:Y:S01]  /*03c0*/  ISETP.NE.AND P1, PT, R4, RZ, PT ;  /* 0x000000ff0400720c */ /* 0x000fe20003f25270 */
[----:B0-----:R-:W-:-:S12]  /*03d0*/  VIADD R3, R3, 0x4 ;  /* 0x0000000403037836 */ /* 0x001fd80000000000 */
[----:B------:R-:W-:Y:S05]  /*03e0*/  @P1 BRA `(.L_x_6) ;  /* 0xfffffffc00ec1947 */ /* 0x000fea000383ffff */
.L_x_2:
[----:B------:R-:W-:Y:S05]  /*03f0*/  BSYNC.RECONVERGENT B0 ;  /* 0x0000000000007941 */ /* 0x000fea0003800200 */
.L_x_1:
[----:B------:R-:W1:Y:S01]  /*0400*/  LDCU UR4, c[0x0][0x390] ;  /* 0x00007200ff0477ac */ /* 0x000e620008000800 */
[----:B------:R-:W-:Y:S01]  /*0410*/  BSSY.RECONVERGENT B0, `(.L_x_7) ;  /* 0x0000012000007945 */ /* 0x000fe20003800200 */
[----:B------:R-:W2:Y:S01]  /*0420*/  LDCU.64 UR10, c[0x0][0x358] ;  /* 0x00006b00ff0a77ac */ /* 0x000ea20008000a00 */
[----:B------:R-:W-:Y:S01]  /*0430*/  BAR.SYNC.DEFER_BLOCKING 0x0 ;  /* 0x0000000000007b1d */ /* 0x000fe20000010000 */
[----:B-1----:R-:W-:-:S13]  /*0440*/  ISETP.GE.U32.AND P1, PT, R2, UR4, PT ;  /* 0x0000000402007c0c */ /* 0x002fda000bf26070 */
[----:B--2---:R-:W-:Y:S05]  /*0450*/  @P1 BRA `(.L_x_8) ;  /* 0x0000000000341947 */ /* 0x004fea0003800000 */
[----:B------:R-:W1:Y:S01]  /*0460*/  S2R R5, SR_CgaCtaId ;  /* 0x0000000000057919 */ /* 0x000e620000008800 */
[----:B------:R-:W2:Y:S01]  /*0470*/  LDC R3, c[0x0][0x370] ;  /* 0x0000dc00ff037b82 */ /* 0x000ea20000000800 */
[----:B0-----:R-:W-:-:S07]  /*0480*/  MOV R4, 0x400 ;  /* 0x0000040000047802 */ /* 0x001fce0000000f00 */
[----:B------:R-:W0:Y:S01]  /*0490*/  LDC.64 R6, c[0x0][0x380] ;  /* 0x0000e000ff067b82 */ /* 0x000e220000000a00 */
[----:B--2---:R-:W-:Y:S01]  /*04a0*/  IMAD R3, R3, UR6, RZ ;  /* 0x0000000603037c24 */ /* 0x004fe2000f8e02ff */
[----:B-1----:R-:W-:-:S07]  /*04b0*/  LEA R9, R5, R4, 0x18 ;  /* 0x0000000405097211 */ /* 0x002fce00078ec0ff */
.L_x_9:
[----:B0-----:R-:W-:-:S06]  /*04c0*/  IMAD.WIDE R4, R2, 0x4, R6 ;  /* 0x0000000402047825 */ /* 0x001fcc00078e0206 */
[----:B------:R-:W2:Y:S01]  /*04d0*/  LDG.E R4, desc[UR10][R4.64] ;  /* 0x0000000a04047981 */ /* 0x000ea2000c1e1900 */
[----:B------:R-:W-:-:S04]  /*04e0*/  IADD3 R2, PT, PT, R3, R2, RZ ;  /* 0x0000000203027210 */ /* 0x000fc80007ffe0ff */
[----:B------:R-:W-:Y:S01]  /*04f0*/  ISETP.GE.U32.AND P1, PT, R2, UR4, PT ;  /* 0x0000000402007c0c */ /* 0x000fe2000bf26070 */
[----:B-12---:R-:W-:-:S05]  /*0500*/  IMAD R8, R4, 0x4, R9 ;  /* 0x0000000404087824 */ /* 0x006fca00078e0209 */
[----:B------:R1:W-:Y:S07]  /*0510*/  ATOMS.POPC.INC.32 RZ, [R8+URZ] ;  /* 0x0000000008ff7f8c */ /* 0x0003ee000d8000ff */
[----:B------:R-:W-:Y:S05]  /*0520*/  @!P1 BRA `(.L_x_9) ;  /* 0xfffffffc00e49947 */ /* 0x000fea000383ffff */
.L_x_8:
[----:B------:R-:W-:Y:S05]  /*0530*/  BSYNC.RECONVERGENT B0 ;  /* 0x0000000000007941 */ /* 0x000fea0003800200 */
.L_x_7:
[----:B------:R-:W-:Y:S06]  /*0540*/  BAR.SYNC.DEFER_BLOCKING 0x0 ;  /* 0x0000000000007b1d */ /* 0x000fec0000010000 */
[----:B------:R-:W-:Y:S05]  /*0550*/  @P0 EXIT ;  /* 0x000000000000094d */ /* 0x000fea0003800000 */
[----:B------:R-:W-:Y:S01]  /*0560*/  ISETP.GE.U32.AND P1, PT, R10, 0x7, PT ;  /* 0x000000070a00780c */ /* 0x000fe20003f26070 */
[----:B------:R-:W-:Y:S01]  /*0570*/  IMAD.MOV.U32 R2, RZ, RZ, RZ ;  /* 0x000000ffff027224 */ /* 0x000fe200078e00ff */
[----:B------:R-:W-:-:S04]  /*0580*/  LOP3.LUT R14, R0, 0x7, RZ, 0xc0, !PT ;  /* 0x00000007000e7812 */ /* 0x000fc800078ec0ff */
[----:B------:R-:W-:-:S07]  /*0590*/  ISETP.NE.AND P0, PT, R14, RZ, PT ;  /* 0x000000ff0e00720c */ /* 0x000fce0003f05270 */
[----:B------:R-:W-:Y:S06]  /*05a0*/  @!P1 BRA `(.L_x_10) ;  /* 0x0000000000a89947 */ /* 0x000fec0003800000 */
[----:B------:R-:W2:Y:S01]  /*05b0*/  LDCU.64 UR6, c[0x0][0x388] ;  /* 0x00007100ff0677ac */ /* 0x000ea20008000a00 */
[----:B------:R-:W3:Y:S01]  /*05c0*/  S2UR UR8, SR_CgaCtaId ;  /* 0x00000000000879c3 */ /* 0x000ee20000008800 */
[----:B------:R-:W-:Y:S01]  /*05d0*/  LOP3.LUT R2, R0, 0xfffffff8, RZ, 0xc0, !PT ;  /* 0xfffffff800027812 */ /* 0x000fe200078ec0ff */
[----:B------:R-:W-:-:S04]  /*05e0*/  UMOV UR4, 0x400 ;  /* 0x0000040000047882 */ /* 0x000fc80000000000 */
[----:B------:R-:W-:Y:S01]  /*05f0*/  IMAD.MOV R3, RZ, RZ, -R2 ;  /* 0x000000ffff037224 */ /* 0x000fe200078e0a02 */
[----:B--2---:R-:W-:-:S04]  /*0600*/  UIADD3 UR5, UP0, UPT, UR6, 0x10, URZ ;  /* 0x0000001006057890 */ /* 0x004fc8000ff1e0ff */
[----:B------:R-:W-:Y:S02]  /*0610*/  UIADD3.X UR6, UPT, UPT, URZ, UR7, URZ, UP0, !UPT ;  /* 0x00000007ff067290 */ /* 0x000fe400087fe4ff */
[----:B------:R-:W-:Y:S01]  /*0620*/  IMAD.U32 R12, RZ, RZ, UR5 ;  /* 0x00000005ff0c7e24 */ /* 0x000fe2000f8e00ff */
[----:B---3--:R-:W-:-:S03]  /*0630*/  ULEA UR4, UR8, UR4, 0x18 ;  /* 0x0000000408047291 */ /* 0x008fc6000f8ec0ff */
[----:B------:R-:W-:Y:S01]  /*0640*/  IMAD.U32 R23, RZ, RZ, UR6 ;  /* 0x00000006ff177e24 */ /* 0x000fe2000f8e00ff */
[----:B------:R-:W-:-:S12]  /*0650*/  UIADD3 UR4, UPT, UPT, UR4, 0x10, URZ ;  /* 0x0000001004047890 */ /* 0x000fd8000fffe0ff */
.L_x_11:
[----:B-1----:R-:W1:Y:S01]  /*0660*/  LDS.128 R8, [UR4+-0x10] ;  /* 0xfffff004ff087984 */ /* 0x002e620008000c00 */
[----:B------:R-:W-:Y:S02]  /*0670*/  VOTEU.ANY UR5, UPT, PT ;  /* 0x0000000000057886 */ /* 0x000fe400038e0100 */
[----:B------:R-:W-:Y:S01]  /*0680*/  UFLO.U32 UR6, UR5 ;  /* 0x00000005000672bd */ /* 0x000fe200080e0000 */
[----:B------:R-:W2:Y:S01]  /*0690*/  S2R R13, SR_LANEID ;  /* 0x00000000000d7919 */ /* 0x000ea20000000000 */
[----:B------:R-:W-:Y:S01]  /*06a0*/  UPOPC UR5, UR5 ;  /* 0x00000005000572bf */ /* 0x000fe20008000000 */
[----:B0-----:R-:W0:Y:S01]  /*06b0*/  LDS.128 R4, [UR4] ;  /* 0x00000004ff047984 */ /* 0x001e220008000c00 */
[----:B------:R-:W-:Y:S02]  /*06c0*/  VIADD R3, R3, 0x8 ;  /* 0x0000000803037836 */ /* 0x000fe40000000000 */
[----:B--2---:R-:W-:Y:S02]  /*06d0*/  ISETP.EQ.U32.AND P1, PT, R13, UR6, PT ;  /* 0x000000060d007c0c */ /* 0x004fe4000bf22070 */
[----:B-1----:R-:W-:-:S02]  /*06e0*/  IMAD R13, R8, UR5, RZ ;  /* 0x00000005080d7c24 */ /* 0x002fc4000f8e02ff */
[----:B------:R-:W-:Y:S02]  /*06f0*/  IMAD R15, R9, UR5, RZ ;  /* 0x00000005090f7c24 */ /* 0x000fe4000f8e02ff */
[----:B------:R-:W-:Y:S02]  /*0700*/  IMAD.MOV.U32 R8, RZ, RZ, R12 ;  /* 0x000000ffff087224 */ /* 0x000fe400078e000c */
[----:B------:R-:W-:Y:S02]  /*0710*/  IMAD.MOV.U32 R9, RZ, RZ, R23 ;  /* 0x000000ffff097224 */ /* 0x000fe400078e0017 */
[----:B------:R-:W-:Y:S02]  /*0720*/  IMAD R17, R10, UR5, RZ ;  /* 0x000000050a117c24 */ /* 0x000fe4000f8e02ff */
[----:B------:R-:W-:Y:S01]  /*0730*/  IMAD R11, R11, UR5, RZ ;  /* 0x000000050b0b7c24 */ /* 0x000fe2000f8e02ff */
[----:B------:R2:W-:Y:S01]  /*0740*/  @P1 REDG.E.ADD.STRONG.GPU desc[UR10][R8.64+-0x10], R13 ;  /* 0xfffff00d0800198e */ /* 0x0005e2000c12e10a */
[----:B0-----:R-:W-:-:S02]  /*0750*/  IMAD R19, R4, UR5, RZ ;  /* 0x0000000504137c24 */ /* 0x001fc4000f8e02ff */
[----:B------:R-:W-:Y:S01]  /*0760*/  IMAD R5, R5, UR5, RZ ;  /* 0x0000000505057c24 */ /* 0x000fe2000f8e02ff */
[----:B------:R2:W-:Y:S01]  /*0770*/  @P1 REDG.E.ADD.STRONG.GPU desc[UR10][R8.64+-0xc], R15 ;  /* 0xfffff40f0800198e */ /* 0x0005e2000c12e10a */
[----:B------:R-:W-:Y:S02]  /*0780*/  IMAD R21, R6, UR5, RZ ;  /* 0x0000000506157c24 */ /* 0x000fe4000f8e02ff */
[----:B------:R-:W-:Y:S01]  /*0790*/  IMAD R7, R7, UR5, RZ ;  /* 0x0000000507077c24 */ /* 0x000fe2000f8e02ff */
[----:B------:R2:W-:Y:S04]  /*07a0*/  @P1 REDG.E.ADD.STRONG.GPU desc[UR10][R8.64+-0x8], R17 ;  /* 0xfffff8110800198e */ /* 0x0005e8000c12e10a */
[----:B------:R2:W-:Y:S04]  /*07b0*/  @P1 REDG.E.ADD.STRONG.GPU desc[UR10][R8.64+-0x4], R11 ;  /* 0xfffffc0b0800198e */ /* 0x0005e8000c12e10a */
[----:B------:R2:W-:Y:S04]  /*07c0*/  @P1 REDG.E.ADD.STRONG.GPU desc[UR10][R8.64], R19 ;  /* 0x000000130800198e */ /* 0x0005e8000c12e10a */
[----:B------:R2:W-:Y:S04]  /*07d0*/  @P1 REDG.E.ADD.STRONG.GPU desc[UR10][R8.64+0x4], R5 ;  /* 0x000004050800198e */ /* 0x0005e8000c12e10a */
[----:B------:R2:W-:Y:S04]  /*07e0*/  @P1 REDG.E.ADD.STRONG.GPU desc[UR10][R8.64+0x8], R21 ;  /* 0x000008150800198e */ /* 0x0005e8000c12e10a */
[----:B------:R2:W-:Y:S01]  /*07f0*/  @P1 REDG.E.ADD.STRONG.GPU desc[UR10][R8.64+0xc], R7 ;  /* 0x00000c070800198e */ /* 0x0005e2000c12e10a */
[----:B------:R-:W-:Y:S01]  /*0800*/  ISETP.NE.AND P1, PT, R3, RZ, PT ;  /* 0x000000ff0300720c */ /* 0x000fe20003f25270 */
[----:B------:R-:W-:Y:S01]  /*0810*/  UIADD3 UR4, UPT, UPT, UR4, 0x20, URZ ;  /* 0x0000002004047890 */ /* 0x000fe2000fffe0ff */
[----:B------:R-:W-:-:S04]  /*0820*/  IADD3 R12, P2, PT, R8, 0x20, RZ ;  /* 0x00000020080c7810 */ /* 0x000fc80007f5e0ff */
[----:B------:R-:W-:-:S07]  /*0830*/  IADD3.X R23, PT, PT, RZ, R9, RZ, P2, !PT ;  /* 0x00000009ff177210 */ /* 0x000fce00017fe4ff */
[----:B--2---:R-:W-:Y:S05]  /*0840*/  @P1 BRA `(.L_x_11) ;  /* 0xfffffffc00841947 */ /* 0x004fea000383ffff */
.L_x_10:
[----:B------:R-:W-:Y:S05]  /*0850*/  @!P0 EXIT ;  /* 0x000000000000894d */ /* 0x000fea0003800000 */
[----:B------:R-:W-:Y:S02]  /*0860*/  ISETP.GE.U32.AND P0, PT, R14, 0x4, PT ;  /* 0x000000040e00780c */ /* 0x000fe40003f06070 */
[----:B------:R-:W-:-:S04]  /*0870*/  LOP3.LUT R10, R0, 0x3, RZ, 0xc0, !PT ;  /* 0x00000003000a7812 */ /* 0x000fc800078ec0ff */
[----:B------:R-:W-:-:S07]  /*0880*/  ISETP.NE.AND P1, PT, R10, RZ, PT ;  /* 0x000000ff0a00720c */ /* 0x000fce0003f25270 */
[----:B------:R-:W-:Y:S06]  /*0890*/  @!P0 BRA `(.L_x_12) ;  /* 0x0000000000588947 */ /* 0x000fec0003800000 */
[----:B0-----:R-:W0:Y:S01]  /*08a0*/  S2R R4, SR_CgaCtaId ;  /* 0x0000000000047919 */ /* 0x001e220000008800 */
[----:B------:R-:W-:Y:S01]  /*08b0*/  MOV R3, 0x400 ;  /* 0x0000040000037802 */ /* 0x000fe20000000f00 */
[----:B------:R-:W-:Y:S01]  /*08c0*/  VOTEU.ANY UR4, UPT, PT ;  /* 0x0000000000047886 */ /* 0x000fe200038e0100 */
[----:B------:R-:W2:Y:S01]  /*08d0*/  S2R R11, SR_LANEID ;  /* 0x00000000000b7919 */ /* 0x000ea20000000000 */
[----:B------:R-:W-:Y:S02]  /*08e0*/  UFLO.U32 UR5, UR4 ;  /* 0x00000004000572bd */ /* 0x000fe400080e0000 */
[----:B------:R-:W-:Y:S01]  /*08f0*/  UPOPC UR4, UR4 ;  /* 0x00000004000472bf */ /* 0x000fe20008000000 */
[----:B0-----:R-:W-:Y:S02]  /*0900*/  LEA R3, R4, R3, 0x18 ;  /* 0x0000000304037211 */ /* 0x001fe400078ec0ff */
[----:B------:R-:W0:Y:S01]  /*0910*/  LDC.64 R4, c[0x0][0x388] ;  /* 0x0000e200ff047b82 */ /* 0x000e220000000a00 */
[----:B--2---:R-:W-:-:S02]  /*0920*/  ISETP.EQ.U32.AND P0, PT, R11, UR5, PT ;  /* 0x000000050b007c0c */ /* 0x004fc4000bf02070 */
[----:B------:R-:W-:-:S05]  /*0930*/  IMAD R3, R2, 0x4, R3 ;  /* 0x0000000402037824 */ /* 0x000fca00078e0203 */
[----:B------:R-:W2:Y:S04]  /*0940*/  LDS.64 R6, [R3] ;  /* 0x0000000003067984 */ /* 0x000ea80000000a00 */
[----:B-1----:R-:W1:Y:S01]  /*0950*/  LDS.64 R8, [R3+0x8] ;  /* 0x0000080003087984 */ /* 0x002e620000000a00 */
[----:B0-----:R-:W-:-:S04]  /*0960*/  IMAD.WIDE.U32 R4, R2, 0x4, R4 ;  /* 0x0000000402047825 */ /* 0x001fc800078e0004 */
[----:B--2---:R-:W-:Y:S02]  /*0970*/  IMAD R11, R6, UR4, RZ ;  /* 0x00000004060b7c24 */ /* 0x004fe4000f8e02ff */
[----:B------:R-:W-:Y:S02]  /*0980*/  IMAD R7, R7, UR4, RZ ;  /* 0x0000000407077c24 */ /* 0x000fe4000f8e02ff */
[----:B-1----:R-:W-:Y:S01]  /*0990*/  IMAD R13, R8, UR4, RZ ;  /* 0x00000004080d7c24 */ /* 0x002fe2000f8e02ff */
[----:B------:R2:W-:Y:S01]  /*09a0*/  @P0 REDG.E.ADD.STRONG.GPU desc[UR10][R4.64], R11 ;  /* 0x0000000b0400098e */ /* 0x0005e2000c12e10a */
[----:B------:R-:W-:-:S03]  /*09b0*/  IMAD R9, R9, UR4, RZ ;  /* 0x0000000409097c24 */ /* 0x000fc6000f8e02ff */
[----:B------:R2:W-:Y:S04]  /*09c0*/  @P0 REDG.E.ADD.STRONG.GPU desc[UR10][R4.64+0x4], R7 ;  /* 0x000004070400098e */ /* 0x0005e8000c12e10a */
[----:B------:R2:W-:Y:S04]  /*09d0*/  @P0 REDG.E.ADD.STRONG.GPU desc[UR10][R4.64+0x8], R13 ;  /* 0x0000080d0400098e */ /* 0x0005e8000c12e10a */
[----:B------:R2:W-:Y:S01]  /*09e0*/  @P0 REDG.E.ADD.STRONG.GPU desc[UR10][R4.64+0xc], R9 ;  /* 0x00000c090400098e */ /* 0x0005e2000c12e10a */
[----:B------:R-:W-:-:S07]  /*09f0*/  VIADD R2, R2, 0x4 ;  /* 0x0000000402027836 */ /* 0x000fce0000000000 */
.L_x_12:
[----:B------:R-:W-:Y:S05]  /*0a00*/  @!P1 EXIT ;  /* 0x000000000000994d */ /* 0x000fea0003800000 */
[----:B------:R-:W-:Y:S02]  /*0a10*/  ISETP.NE.AND P0, PT, R10, 0x1, PT ;  /* 0x000000010a00780c */ /* 0x000fe40003f05270 */
[----:B------:R-:W-:-:S04]  /*0a20*/  LOP3.LUT R0, R0, 0x1, RZ, 0xc0, !PT ;  /* 0x0000000100007812 */ /* 0x000fc800078ec0ff */
[----:B------:R-:W-:-:S07]  /*0a30*/  ISETP.NE.U32.AND P1, PT, R0, 0x1, PT ;  /* 0x000000010000780c */ /* 0x000fce0003f25070 */
[----:B------:R-:W-:Y:S06]  /*0a40*/  @!P0 BRA `(.L_x_13) ;  /* 0x0000000000448947 */ /* 0x000fec0003800000 */
[----:B------:R-:W3:Y:S01]  /*0a50*/  S2R R3, SR_CgaCtaId ;  /* 0x0000000000037919 */ /* 0x000ee20000008800 */
[----:B------:R-:W-:Y:S01]  /*0a60*/  MOV R0, 0x400 ;  /* 0x0000040000007802 */ /* 0x000fe20000000f00 */
[----:B0-2---:R-:W0:Y:S01]  /*0a70*/  LDC.64 R4, c[0x0][0x388] ;  /* 0x0000e200ff047b82 */ /* 0x005e220000000a00 */
[----:B------:R-:W-:Y:S02]  /*0a80*/  VOTEU.ANY UR4, UPT, PT ;  /* 0x0000000000047886 */ /* 0x000fe400038e0100 */
[----:B------:R-:W-:Y:S02]  /*0a90*/  UFLO.U32 UR5, UR4 ;  /* 0x00000004000572bd */ /* 0x000fe400080e0000 */
[----:B------:R-:W-:Y:S01]  /*0aa0*/  UPOPC UR4, UR4 ;  /* 0x00000004000472bf */ /* 0x000fe20008000000 */
[----:B0-----:R-:W-:Y:S01]  /*0ab0*/  IMAD.WIDE.U32 R4, R2, 0x4, R4 ;  /* 0x0000000402047825 */ /* 0x001fe200078e0004 */
[----:B---3--:R-:W-:-:S05]  /*0ac0*/  LEA R3, R3, R0, 0x18 ;  /* 0x0000000003037211 */ /* 0x008fca00078ec0ff */
[----:B------:R-:W-:Y:S02]  /*0ad0*/  IMAD R0, R2, 0x4, R3 ;  /* 0x0000000402007824 */ /* 0x000fe400078e0203 */
[----:B------:R-:W0:Y:S03]  /*0ae0*/  S2R R3, SR_LANEID ;  /* 0x0000000000037919 */ /* 0x000e260000000000 */
[----:B------:R-:W2:Y:S01]  /*0af0*/  LDS.64 R6, [R0] ;  /* 0x0000000000067984 */ /* 0x000ea20000000a00 */
[----:B0-----:R-:W-:Y:S01]  /*0b00*/  ISETP.EQ.U32.AND P0, PT, R3, UR5, PT ;  /* 0x0000000503007c0c */ /* 0x001fe2000bf02070 */
[----:B--2---:R-:W-:Y:S02]  /*0b10*/  IMAD R3, R6, UR4, RZ ;  /* 0x0000000406037c24 */ /* 0x004fe4000f8e02ff */
[----:B------:R-:W-:-:S10]  /*0b20*/  IMAD R7, R7, UR4, RZ ;  /* 0x0000000407077c24 */ /* 0x000fd4000f8e02ff */
[----:B------:R3:W-:Y:S04]  /*0b30*/  @P0 REDG.E.ADD.STRONG.GPU desc[UR10][R4.64], R3 ;  /* 0x000000030400098e */ /* 0x0007e8000c12e10a */
[----:B------:R3:W-:Y:S01]  /*0b40*/  @P0 REDG.E.ADD.STRONG.GPU desc[UR10][R4.64+0x4], R7 ;  /* 0x000004070400098e */ /* 0x0007e2000c12e10a */
[----:B------:R-:W-:-:S07]  /*0b50*/  VIADD R2, R2, 0x2 ;  /* 0x0000000202027836 */ /* 0x000fce0000000000 */
.L_x_13:
[----:B------:R-:W-:Y:S05]  /*0b60*/  @P1 EXIT ;  /* 0x000000000000194d */ /* 0x000fea0003800000 */
[----:B---3--:R-:W3:Y:S01]  /*0b70*/  S2R R3, SR_CgaCtaId ;  /* 0x0000000000037919 */ /* 0x008ee20000008800 */
[----:B------:R-:W-:Y:S01]  /*0b80*/  MOV R0, 0x400 ;  /* 0x0000040000007802 */ /* 0x000fe20000000f00 */
[----:B0-2---:R-:W0:Y:S01]  /*0b90*/  LDC.64 R4, c[0x0][0x388] ;  /* 0x0000e200ff047b82 */ /* 0x005e220000000a00 */
[----:B------:R-:W-:Y:S02]  /*0ba0*/  VOTEU.ANY UR4, UPT, PT ;  /* 0x0000000000047886 */ /* 0x000fe400038e0100 */
[----:B------:R-:W-:Y:S02]  /*0bb0*/  UFLO.U32 UR5, UR4 ;  /* 0x00000004000572bd */ /* 0x000fe400080e0000 */
[----:B------:R-:W-:Y:S01]  /*0bc0*/  UPOPC UR4, UR4 ;  /* 0x00000004000472bf */ /* 0x000fe20008000000 */
[----:B---3--:R-:W-:-:S05]  /*0bd0*/  LEA R3, R3, R0, 0x18 ;  /* 0x0000000003037211 */ /* 0x008fca00078ec0ff */
[C---:B------:R-:W-:Y:S02]  /*0be0*/  IMAD R0, R2.reuse, 0x4, R3 ;  /* 0x0000000402007824 */ /* 0x040fe400078e0203 */
[----:B------:R-:W2:Y:S04]  /*0bf0*/  S2R R3, SR_LANEID ;  /* 0x0000000000037919 */ /* 0x000ea80000000000 */
[----:B------:R-:W3:Y:S01]  /*0c00*/  LDS R0, [R0] ;  /* 0x0000000000007984 */ /* 0x000ee20000000800 */
[----:B--2---:R-:W-:Y:S01]  /*0c10*/  ISETP.EQ.U32.AND P0, PT, R3, UR5, PT ;  /* 0x0000000503007c0c */ /* 0x004fe2000bf02070 */
[----:B0-----:R-:W-:-:S04]  /*0c20*/  IMAD.WIDE.U32 R2, R2, 0x4, R4 ;  /* 0x0000000402027825 */ /* 0x001fc800078e0004 */
[----:B---3--:R-:W-:-:S08]  /*0c30*/  IMAD R5, R0, UR4, RZ ;  /* 0x0000000400057c24 */ /* 0x008fd0000f8e02ff */
[----:B------:R-:W-:Y:S01]  /*0c40*/  @P0 REDG.E.ADD.STRONG.GPU desc[UR10][R2.64], R5 ;  /* 0x000000050200098e */ /* 0x000fe2000c12e10a */
[----:B------:R-:W-:Y:S05]  /*0c50*/  EXIT ;  /* 0x000000000000794d */ /* 0x000fea0003800000 */
.L_x_14:
        /* <DEDUP_REMOVED lines=10> */
.L_x_16:


//--------------------- .nv.shared.reserved.0     --------------------------
	.section	.nv.shared.reserved.0,"aw",@nobits
	.weak		__nv_reservedSMEM_offset_0_alias
	.size		__nv_reservedSMEM_offset_0_alias, 0, 64
	.other		__nv_reservedSMEM_offset_0_alias,@"STO_CUDA_RESERVED_SHARED STV_DEFAULT"
__nv_reservedSMEM_offset_0_alias:
	.zero		0
	.zero		64


//--------------------- .nv.shared._Z16histogram_kernelPjS_jj --------------------------
	.section	.nv.shared._Z16histogram_kernelPjS_jj,"aw",@nobits
	.sectionflags	@""
	.align	4
.nv.shared._Z16histogram_kernelPjS_jj:
	.zero		17408


//--------------------- .nv.constant0._Z14convert_kernelPjj --------------------------
	.section	.nv.constant0._Z14convert_kernelPjj,"a",@progbits
	.sectionflags	@""
	.align	4
.nv.constant0._Z14convert_kernelPjj:
	.zero		908


//--------------------- .nv.constant0._Z16histogram_kernelPjS_jj --------------------------
	.section	.nv.constant0._Z16histogram_kernelPjS_jj,"a",@progbits
	.sectionflags	@""
	.align	4
.nv.constant0._Z16histogram_kernelPjS_jj:
	.zero		920


//--------------------- SYMBOLS --------------------------

	.type		.nv.reservedSmem.offset0,@object
	.size		.nv.reservedSmem.offset0,0x4
	.type		.nv.reservedSmem.cap,@object
	.size		.nv.reservedSmem.cap,0x4
